//
// Generated by NVIDIA NVVM Compiler
//
// Compiler Build ID: CL-36424714
// Cuda compilation tools, release 13.0, V13.0.88
// Based on NVVM 20.0.0
//

.version 9.0
.target sm_100
.address_size 64

	// .globl	_Z7gpurandP17curandStateXORWOWmPfi
.extern .func  (.param .b32 func_retval0) vprintf
(
	.param .b64 vprintf_param_0,
	.param .b64 vprintf_param_1
)
;
.global .align 4 .b8 precalc_xorwow_matrix[102400];
.global .align 4 .b8 precalc_xorwow_offset_matrix[102400];
.global .align 4 .b8 mrg32k3aM1[2304];
.global .align 4 .b8 mrg32k3aM2[2304];
.global .align 4 .b8 mrg32k3aM1SubSeq[2016];
.global .align 4 .b8 mrg32k3aM2SubSeq[2016];
.global .align 4 .b8 mrg32k3aM1Seq[2304];
.global .align 4 .b8 mrg32k3aM2Seq[2304];
.const .align 8 .b8 __cr_lgamma_table[72];
.global .align 1 .b8 $str[23] = {99, 117, 114, 97, 110, 100, 95, 117, 110, 105, 102, 111, 114, 109, 32, 37, 49, 48, 46, 53, 102, 10};

.visible .entry _Z7gpurandP17curandStateXORWOWmPfi(
	.param .u64 .ptr .align 1 _Z7gpurandP17curandStateXORWOWmPfi_param_0,
	.param .u64 _Z7gpurandP17curandStateXORWOWmPfi_param_1,
	.param .u64 .ptr .align 1 _Z7gpurandP17curandStateXORWOWmPfi_param_2,
	.param .u32 _Z7gpurandP17curandStateXORWOWmPfi_param_3
)
{
	.local .align 8 .b8 	__local_depot0[8];
	.reg .b64 	%SP;
	.reg .b64 	%SPL;
	.reg .pred 	%p<8>;
	.reg .b32 	%r<142>;
	.reg .b32 	%f<15>;
	.reg .b64 	%rd<16>;
	.reg .b64 	%fd<8>;

	mov.u64 	%SPL, __local_depot0;
	cvta.local.u64 	%SP, %SPL;
	ld.param.u64 	%rd3, [_Z7gpurandP17curandStateXORWOWmPfi_param_0];
	ld.param.u64 	%rd4, [_Z7gpurandP17curandStateXORWOWmPfi_param_1];
	ld.param.u32 	%r5, [_Z7gpurandP17curandStateXORWOWmPfi_param_3];
	cvta.to.global.u64 	%rd1, %rd3;
	add.u64 	%rd5, %SP, 0;
	add.u64 	%rd2, %SPL, 0;
	cvt.u32.u64 	%r6, %rd4;
	xor.b32  	%r7, %r6, -1429050551;
	mul.lo.s32 	%r8, %r7, 1099087573;
	{ .reg .b32 tmp; mov.b64 {tmp, %r9}, %rd4; }
	xor.b32  	%r10, %r9, -136515619;
	mul.lo.s32 	%r11, %r10, -1703105765;
	add.s32 	%r12, %r8, %r11;
	add.s32 	%r13, %r12, 6615241;
	add.s32 	%r14, %r8, 123456789;
	st.global.v2.u32 	[%rd1], {%r13, %r14};
	xor.b32  	%r15, %r8, 362436069;
	add.s32 	%r16, %r11, 521288629;
	st.global.v2.u32 	[%rd1+8], {%r15, %r16};
	xor.b32  	%r17, %r11, 88675123;
	add.s32 	%r18, %r8, 5783321;
	st.global.v2.u32 	[%rd1+16], {%r17, %r18};
	mov.b32 	%r19, 0;
	st.global.v2.u32 	[%rd1+24], {%r19, %r19};
	st.global.u32 	[%rd1+32], %r19;
	mov.b64 	%rd6, 0;
	st.global.u64 	[%rd1+40], %rd6;
	setp.lt.s32 	%p1, %r5, 1;
	@%p1 bra 	$L__BB0_9;
	and.b32  	%r1, %r5, 3;
	setp.lt.u32 	%p2, %r5, 4;
	@%p2 bra 	$L__BB0_4;
	and.b32  	%r20, %r5, 2147483644;
	neg.s32 	%r141, %r20;
	mov.u64 	%rd7, $str;
$L__BB0_3:
	.pragma "nounroll";
	ld.global.v2.u32 	{%r21, %r22}, [%rd1];
	shr.u32 	%r23, %r22, 2;
	xor.b32  	%r24, %r23, %r22;
	ld.global.v2.u32 	{%r25, %r26}, [%rd1+8];
	ld.global.v2.u32 	{%r27, %r28}, [%rd1+16];
	st.global.v2.u32 	[%rd1+8], {%r26, %r27};
	shl.b32 	%r29, %r28, 4;
	shl.b32 	%r30, %r24, 1;
	xor.b32  	%r31, %r30, %r29;
	xor.b32  	%r32, %r31, %r24;
	xor.b32  	%r33, %r32, %r28;
	st.global.v2.u32 	[%rd1+16], {%r28, %r33};
	add.s32 	%r34, %r21, 362437;
	st.global.v2.u32 	[%rd1], {%r34, %r25};
	add.s32 	%r35, %r33, %r34;
	cvt.rn.f32.u32 	%f1, %r35;
	fma.rn.f32 	%f2, %f1, 0f2F800000, 0f2F000000;
	cvt.f64.f32 	%fd1, %f2;
	st.local.f64 	[%rd2], %fd1;
	cvta.global.u64 	%rd8, %rd7;
	{ // callseq 0, 0
	.param .b64 param0;
	st.param.b64 	[param0], %rd8;
	.param .b64 param1;
	st.param.b64 	[param1], %rd5;
	.param .b32 retval0;
	call.uni (retval0), 
	vprintf, 
	(
	param0, 
	param1
	);
	ld.param.b32 	%r36, [retval0];
	} // callseq 0
	ld.global.v2.u32 	{%r38, %r39}, [%rd1];
	shr.u32 	%r40, %r39, 2;
	xor.b32  	%r41, %r40, %r39;
	ld.global.v2.u32 	{%r42, %r43}, [%rd1+8];
	ld.global.v2.u32 	{%r44, %r45}, [%rd1+16];
	st.global.v2.u32 	[%rd1+8], {%r43, %r44};
	shl.b32 	%r46, %r45, 4;
	shl.b32 	%r47, %r41, 1;
	xor.b32  	%r48, %r47, %r46;
	xor.b32  	%r49, %r48, %r41;
	xor.b32  	%r50, %r49, %r45;
	st.global.v2.u32 	[%rd1+16], {%r45, %r50};
	add.s32 	%r51, %r38, 362437;
	st.global.v2.u32 	[%rd1], {%r51, %r42};
	add.s32 	%r52, %r50, %r51;
	cvt.rn.f32.u32 	%f3, %r52;
	fma.rn.f32 	%f4, %f3, 0f2F800000, 0f2F000000;
	cvt.f64.f32 	%fd2, %f4;
	st.local.f64 	[%rd2], %fd2;
	{ // callseq 1, 0
	.param .b64 param0;
	st.param.b64 	[param0], %rd8;
	.param .b64 param1;
	st.param.b64 	[param1], %rd5;
	.param .b32 retval0;
	call.uni (retval0), 
	vprintf, 
	(
	param0, 
	param1
	);
	ld.param.b32 	%r53, [retval0];
	} // callseq 1
	ld.global.v2.u32 	{%r55, %r56}, [%rd1];
	shr.u32 	%r57, %r56, 2;
	xor.b32  	%r58, %r57, %r56;
	ld.global.v2.u32 	{%r59, %r60}, [%rd1+8];
	ld.global.v2.u32 	{%r61, %r62}, [%rd1+16];
	st.global.v2.u32 	[%rd1+8], {%r60, %r61};
	shl.b32 	%r63, %r62, 4;
	shl.b32 	%r64, %r58, 1;
	xor.b32  	%r65, %r64, %r63;
	xor.b32  	%r66, %r65, %r58;
	xor.b32  	%r67, %r66, %r62;
	st.global.v2.u32 	[%rd1+16], {%r62, %r67};
	add.s32 	%r68, %r55, 362437;
	st.global.v2.u32 	[%rd1], {%r68, %r59};
	add.s32 	%r69, %r67, %r68;
	cvt.rn.f32.u32 	%f5, %r69;
	fma.rn.f32 	%f6, %f5, 0f2F800000, 0f2F000000;
	cvt.f64.f32 	%fd3, %f6;
	st.local.f64 	[%rd2], %fd3;
	{ // callseq 2, 0
	.param .b64 param0;
	st.param.b64 	[param0], %rd8;
	.param .b64 param1;
	st.param.b64 	[param1], %rd5;
	.param .b32 retval0;
	call.uni (retval0), 
	vprintf, 
	(
	param0, 
	param1
	);
	ld.param.b32 	%r70, [retval0];
	} // callseq 2
	ld.global.v2.u32 	{%r72, %r73}, [%rd1];
	shr.u32 	%r74, %r73, 2;
	xor.b32  	%r75, %r74, %r73;
	ld.global.v2.u32 	{%r76, %r77}, [%rd1+8];
	ld.global.v2.u32 	{%r78, %r79}, [%rd1+16];
	st.global.v2.u32 	[%rd1+8], {%r77, %r78};
	shl.b32 	%r80, %r79, 4;
	shl.b32 	%r81, %r75, 1;
	xor.b32  	%r82, %r81, %r80;
	xor.b32  	%r83, %r82, %r75;
	xor.b32  	%r84, %r83, %r79;
	st.global.v2.u32 	[%rd1+16], {%r79, %r84};
	add.s32 	%r85, %r72, 362437;
	st.global.v2.u32 	[%rd1], {%r85, %r76};
	add.s32 	%r86, %r84, %r85;
	cvt.rn.f32.u32 	%f7, %r86;
	fma.rn.f32 	%f8, %f7, 0f2F800000, 0f2F000000;
	cvt.f64.f32 	%fd4, %f8;
	st.local.f64 	[%rd2], %fd4;
	{ // callseq 3, 0
	.param .b64 param0;
	st.param.b64 	[param0], %rd8;
	.param .b64 param1;
	st.param.b64 	[param1], %rd5;
	.param .b32 retval0;
	call.uni (retval0), 
	vprintf, 
	(
	param0, 
	param1
	);
	ld.param.b32 	%r87, [retval0];
	} // callseq 3
	add.s32 	%r141, %r141, 4;
	setp.ne.s32 	%p3, %r141, 0;
	@%p3 bra 	$L__BB0_3;
$L__BB0_4:
	setp.eq.s32 	%p4, %r1, 0;
	@%p4 bra 	$L__BB0_9;
	setp.eq.s32 	%p5, %r1, 1;
	@%p5 bra 	$L__BB0_7;
	ld.global.v2.u32 	{%r89, %r90}, [%rd1];
	shr.u32 	%r91, %r90, 2;
	xor.b32  	%r92, %r91, %r90;
	ld.global.v2.u32 	{%r93, %r94}, [%rd1+8];
	ld.global.v2.u32 	{%r95, %r96}, [%rd1+16];
	st.global.v2.u32 	[%rd1+8], {%r94, %r95};
	shl.b32 	%r97, %r96, 4;
	shl.b32 	%r98, %r92, 1;
	xor.b32  	%r99, %r98, %r97;
	xor.b32  	%r100, %r99, %r92;
	xor.b32  	%r101, %r100, %r96;
	st.global.v2.u32 	[%rd1+16], {%r96, %r101};
	add.s32 	%r102, %r89, 362437;
	st.global.v2.u32 	[%rd1], {%r102, %r93};
	add.s32 	%r103, %r101, %r102;
	cvt.rn.f32.u32 	%f9, %r103;
	fma.rn.f32 	%f10, %f9, 0f2F800000, 0f2F000000;
	cvt.f64.f32 	%fd5, %f10;
	st.local.f64 	[%rd2], %fd5;
	mov.u64 	%rd10, $str;
	cvta.global.u64 	%rd11, %rd10;
	{ // callseq 4, 0
	.param .b64 param0;
	st.param.b64 	[param0], %rd11;
	.param .b64 param1;
	st.param.b64 	[param1], %rd5;
	.param .b32 retval0;
	call.uni (retval0), 
	vprintf, 
	(
	param0, 
	param1
	);
	ld.param.b32 	%r104, [retval0];
	} // callseq 4
	ld.global.v2.u32 	{%r106, %r107}, [%rd1];
	shr.u32 	%r108, %r107, 2;
	xor.b32  	%r109, %r108, %r107;
	ld.global.v2.u32 	{%r110, %r111}, [%rd1+8];
	ld.global.v2.u32 	{%r112, %r113}, [%rd1+16];
	st.global.v2.u32 	[%rd1+8], {%r111, %r112};
	shl.b32 	%r114, %r113, 4;
	shl.b32 	%r115, %r109, 1;
	xor.b32  	%r116, %r115, %r114;
	xor.b32  	%r117, %r116, %r109;
	xor.b32  	%r118, %r117, %r113;
	st.global.v2.u32 	[%rd1+16], {%r113, %r118};
	add.s32 	%r119, %r106, 362437;
	st.global.v2.u32 	[%rd1], {%r119, %r110};
	add.s32 	%r120, %r118, %r119;
	cvt.rn.f32.u32 	%f11, %r120;
	fma.rn.f32 	%f12, %f11, 0f2F800000, 0f2F000000;
	cvt.f64.f32 	%fd6, %f12;
	st.local.f64 	[%rd2], %fd6;
	{ // callseq 5, 0
	.param .b64 param0;
	st.param.b64 	[param0], %rd11;
	.param .b64 param1;
	st.param.b64 	[param1], %rd5;
	.param .b32 retval0;
	call.uni (retval0), 
	vprintf, 
	(
	param0, 
	param1
	);
	ld.param.b32 	%r121, [retval0];
	} // callseq 5
$L__BB0_7:
	and.b32  	%r123, %r5, 1;
	setp.eq.b32 	%p6, %r123, 1;
	not.pred 	%p7, %p6;
	@%p7 bra 	$L__BB0_9;
	ld.global.v2.u32 	{%r124, %r125}, [%rd1];
	shr.u32 	%r126, %r125, 2;
	xor.b32  	%r127, %r126, %r125;
	ld.global.v2.u32 	{%r128, %r129}, [%rd1+8];
	ld.global.v2.u32 	{%r130, %r131}, [%rd1+16];
	st.global.v2.u32 	[%rd1+8], {%r129, %r130};
	shl.b32 	%r132, %r131, 4;
	shl.b32 	%r133, %r127, 1;
	xor.b32  	%r134, %r133, %r132;
	xor.b32  	%r135, %r134, %r127;
	xor.b32  	%r136, %r135, %r131;
	st.global.v2.u32 	[%rd1+16], {%r131, %r136};
	add.s32 	%r137, %r124, 362437;
	st.global.v2.u32 	[%rd1], {%r137, %r128};
	add.s32 	%r138, %r136, %r137;
	cvt.rn.f32.u32 	%f13, %r138;
	fma.rn.f32 	%f14, %f13, 0f2F800000, 0f2F000000;
	cvt.f64.f32 	%fd7, %f14;
	st.local.f64 	[%rd2], %fd7;
	mov.u64 	%rd13, $str;
	cvta.global.u64 	%rd14, %rd13;
	{ // callseq 6, 0
	.param .b64 param0;
	st.param.b64 	[param0], %rd14;
	.param .b64 param1;
	st.param.b64 	[param1], %rd5;
	.param .b32 retval0;
	call.uni (retval0), 
	vprintf, 
	(
	param0, 
	param1
	);
	ld.param.b32 	%r139, [retval0];
	} // callseq 6
$L__BB0_9:
	ret;

}


// ===== COMPILED SASS (sm_100) =====

	.target	sm_100

	.elftype	@"ET_EXEC"


//--------------------- .note.nv.tkinfo           --------------------------
	.section	.note.nv.tkinfo,"",@"SHT_NOTE"
	.sectionflags	@"SHF_NOTE_NV_TKINFO"
	.tkinfo
        /*0018*/ 	.word	0x00000002
        /*0030*/ 	.string	""
        /*0030*/ 	.string	"ptxas"
        /*0030*/ 	.string	"Cuda compilation tools, release 13.0, V13.0.88"
        /*0030*/ 	.string	"Build cuda_13.0.r13.0/compiler.36424714_0"
        /*0030*/ 	.string	"-arch sm_100 -m 64 "



//--------------------- .note.nv.cuinfo           --------------------------
	.section	.note.nv.cuinfo,"",@"SHT_NOTE"
	.sectionflags	@"SHF_NOTE_NV_CUINFO"
        /*0018*/ 	.short	0x0002
        /*001a*/ 	.short	0x0064
        /*001c*/ 	.short	0x0082
	.zero		2


//--------------------- .nv.info                  --------------------------
	.section	.nv.info,"",@"SHT_CUDA_INFO"
	.align	4


	//----- nvinfo : EIATTR_REGCOUNT
	.align		4
        /*0000*/ 	.byte	0x04, 0x2f
        /*0002*/ 	.short	(.L_11 - .L_10)
	.align		4
.L_10:
        /*0004*/ 	.word	index@(_Z7gpurandP17curandStateXORWOWmPfi)
        /*0008*/ 	.word	0x0000001c


	//----- nvinfo : EIATTR_FRAME_SIZE
	.align		4
.L_11:
        /*000c*/ 	.byte	0x04, 0x11
        /*000e*/ 	.short	(.L_13 - .L_12)
	.align		4
.L_12:
        /*0010*/ 	.word	index@(_Z7gpurandP17curandStateXORWOWmPfi)
        /*0014*/ 	.word	0x00000008


	//----- nvinfo : EIATTR_MIN_STACK_SIZE
	.align		4
.L_13:
        /*0018*/ 	.byte	0x04, 0x12
        /*001a*/ 	.short	(.L_15 - .L_14)
	.align		4
.L_14:
        /*001c*/ 	.word	index@(_Z7gpurandP17curandStateXORWOWmPfi)
        /*0020*/ 	.word	0x00000008
.L_15:


//--------------------- .nv.compat                --------------------------
	.section	.nv.compat,"",@"SHT_CUDA_COMPAT_INFO"
	.align	4
        /*0000*/ 	.byte	0x02, 0x09, 0x00, 0x00, 0x02, 0x02, 0x01, 0x00, 0x02, 0x05, 0x05, 0x00, 0x03, 0x07, 0x01, 0x01
        /*0010*/ 	.byte	0x02, 0x03, 0x00, 0x00, 0x02, 0x06, 0x01, 0x00, 0x04, 0x0b, 0x08, 0x00, 0x09, 0x00, 0x00, 0x00
        /*0020*/ 	.byte	0x00, 0x00, 0x00, 0x00


//--------------------- .nv.info._Z7gpurandP17curandStateXORWOWmPfi --------------------------
	.section	.nv.info._Z7gpurandP17curandStateXORWOWmPfi,"",@"SHT_CUDA_INFO"
	.sectionflags	@""
	.align	4


	//----- nvinfo : EIATTR_CUDA_API_VERSION
	.align		4
        /*0000*/ 	.byte	0x04, 0x37
        /*0002*/ 	.short	(.L_17 - .L_16)
.L_16:
        /*0004*/ 	.word	0x00000082


	//----- nvinfo : EIATTR_KPARAM_INFO
	.align		4
.L_17:
        /*0008*/ 	.byte	0x04, 0x17
        /*000a*/ 	.short	(.L_19 - .L_18)
.L_18:
        /*000c*/ 	.word	0x00000000
        /*0010*/ 	.short	0x0003
        /*0012*/ 	.short	0x0018
        /*0014*/ 	.byte	0x00, 0xf0, 0x11, 0x00


	//----- nvinfo : EIATTR_KPARAM_INFO
	.align		4
.L_19:
        /*0018*/ 	.byte	0x04, 0x17
        /*001a*/ 	.short	(.L_21 - .L_20)
.L_20:
        /*001c*/ 	.word	0x00000000
        /*0020*/ 	.short	0x0002
        /*0022*/ 	.short	0x0010
        /*0024*/ 	.byte	0x00, 0xf5, 0x21, 0x00


	//----- nvinfo : EIATTR_KPARAM_INFO
	.align		4
.L_21:
        /*0028*/ 	.byte	0x04, 0x17
        /*002a*/ 	.short	(.L_23 - .L_22)
.L_22:
        /*002c*/ 	.word	0x00000000
        /*0030*/ 	.short	0x0001
        /*0032*/ 	.short	0x0008
        /*0034*/ 	.byte	0x00, 0xf0, 0x21, 0x00


	//----- nvinfo : EIATTR_KPARAM_INFO
	.align		4
.L_23:
        /*0038*/ 	.byte	0x04, 0x17
        /*003a*/ 	.short	(.L_25 - .L_24)
.L_24:
        /*003c*/ 	.word	0x00000000
        /*0040*/ 	.short	0x0000
        /*0042*/ 	.short	0x0000
        /*0044*/ 	.byte	0x00, 0xf5, 0x21, 0x00


	//----- nvinfo : EIATTR_SPARSE_MMA_MASK
	.align		4
.L_25:
        /*0048*/ 	.byte	0x03, 0x50
        /*004a*/ 	.short	0x0000


	//----- nvinfo : EIATTR_MAXREG_COUNT
	.align		4
        /*004c*/ 	.byte	0x03, 0x1b
        /*004e*/ 	.short	0x00ff


	//----- nvinfo : EIATTR_EXTERNS
	.align		4
        /*0050*/ 	.byte	0x04, 0x0f
        /*0052*/ 	.short	(.L_27 - .L_26)


	//   ....[0]....
	.align		4
.L_26:
        /*0054*/ 	.word	index@(vprintf)


	//----- nvinfo : EIATTR_MERCURY_ISA_VERSION
	.align		4
.L_27:
        /*0058*/ 	.byte	0x03, 0x5f
        /*005a*/ 	.short	0x0101


	//----- nvinfo : EIATTR_VRC_CTA_INIT_COUNT
	.align		4
        /*005c*/ 	.byte	0x02, 0x4a
	.zero		1
	.zero		1


	//----- nvinfo : EIATTR_SYSCALL_OFFSETS
	.align		4
        /*0060*/ 	.byte	0x04, 0x46
        /*0062*/ 	.short	(.L_29 - .L_28)


	//   ....[0]....
.L_28:
        /*0064*/ 	.word	0x00000450


	//   ....[1]....
        /*0068*/ 	.word	0x00000650


	//   ....[2]....
        /*006c*/ 	.word	0x00000850


	//   ....[3]....
        /*0070*/ 	.word	0x00000a50


	//   ....[4]....
        /*0074*/ 	.word	0x00000cd0


	//   ....[5]....
        /*0078*/ 	.word	0x00000ed0


	//   ....[6]....
        /*007c*/ 	.word	0x00001120


	//----- nvinfo : EIATTR_EXIT_INSTR_OFFSETS
	.align		4
.L_29:
        /*0080*/ 	.byte	0x04, 0x1c
        /*0082*/ 	.short	(.L_31 - .L_30)


	//   ....[0]....
.L_30:
        /*0084*/ 	.word	0x000001a0


	//   ....[1]....
        /*0088*/ 	.word	0x00000aa0


	//   ....[2]....
        /*008c*/ 	.word	0x00000f10


	//   ....[3]....
        /*0090*/ 	.word	0x00001130


	//----- nvinfo : EIATTR_CRS_STACK_SIZE
	.align		4
.L_31:
        /*0094*/ 	.byte	0x04, 0x1e
        /*0096*/ 	.short	(.L_33 - .L_32)
.L_32:
        /*0098*/ 	.word	0x00000000


	//----- nvinfo : EIATTR_CBANK_PARAM_SIZE
	.align		4
.L_33:
        /*009c*/ 	.byte	0x03, 0x19
        /*009e*/ 	.short	0x001c


	//----- nvinfo : EIATTR_PARAM_CBANK
	.align		4
        /*00a0*/ 	.byte	0x04, 0x0a
        /*00a2*/ 	.short	(.L_35 - .L_34)
	.align		4
.L_34:
        /*00a4*/ 	.word	index@(.nv.constant0._Z7gpurandP17curandStateXORWOWmPfi)
        /*00a8*/ 	.short	0x0380
        /*00aa*/ 	.short	0x001c


	//----- nvinfo : EIATTR_SW_WAR
	.align		4
.L_35:
        /*00ac*/ 	.byte	0x04, 0x36
        /*00ae*/ 	.short	(.L_37 - .L_36)
.L_36:
        /*00b0*/ 	.word	0x00000008
.L_37:


//--------------------- .nv.callgraph             --------------------------
	.section	.nv.callgraph,"",@"SHT_CUDA_CALLGRAPH"
	.align	4
	.sectionentsize	8
	.align		4
        /*0000*/ 	.word	0x00000000
	.align		4
        /*0004*/ 	.word	0xffffffff
	.align		4
        /*0008*/ 	.word	index@(_Z7gpurandP17curandStateXORWOWmPfi)
	.align		4
        /*000c*/ 	.word	index@(vprintf)
	.align		4
        /*0010*/ 	.word	0x00000000
	.align		4
        /*0014*/ 	.word	0xfffffffe
	.align		4
        /*0018*/ 	.word	0x00000000
	.align		4
        /*001c*/ 	.word	0xfffffffd
	.align		4
        /*0020*/ 	.word	0x00000000
	.align		4
        /*0024*/ 	.word	0xfffffffc


//--------------------- .nv.constant4             --------------------------
	.section	.nv.constant4,"a",@progbits
	.align	8
	.align		8
.nv.constant4:
        /*0000*/ 	.dword	vprintf
	.align		8
        /*0008*/ 	.dword	precalc_xorwow_matrix
	.align		8
        /*0010*/ 	.dword	precalc_xorwow_offset_matrix
	.align		8
        /*0018*/ 	.dword	mrg32k3aM1
	.align		8
        /*0020*/ 	.dword	mrg32k3aM2
	.align		8
        /*0028*/ 	.dword	mrg32k3aM1SubSeq
	.align		8
        /*0030*/ 	.dword	mrg32k3aM2SubSeq
	.align		8
        /*0038*/ 	.dword	mrg32k3aM1Seq
	.align		8
        /*0040*/ 	.dword	mrg32k3aM2Seq
	.align		8
        /*0048*/ 	.dword	$str


//--------------------- .nv.constant3             --------------------------
	.section	.nv.constant3,"a",@progbits
	.align	8
.nv.constant3:
	.type		__cr_lgamma_table,@object
	.size		__cr_lgamma_table,(.L_8 - __cr_lgamma_table)
__cr_lgamma_table:
        /*0000*/ 	.byte	0x00, 0x00, 0x00, 0x00, 0x00, 0x00, 0x00, 0x00, 0x00, 0x00, 0x00, 0x00, 0x00, 0x00, 0x00, 0x00
        /*0010*/ 	.byte	0xef, 0x39, 0xfa, 0xfe, 0x42, 0x2e, 0xe6, 0x3f, 0x02, 0x20, 0x2a, 0xfa, 0x0b, 0xab, 0xfc, 0x3f
        /*0020*/ 	.byte	0xf9, 0x2c, 0x92, 0x7c, 0xa7, 0x6c, 0x09, 0x40, 0xc9, 0x79, 0x44, 0x3c, 0x64, 0x26, 0x13, 0x40
        /*0030*/ 	.byte	0xca, 0x01, 0xcf, 0x3a, 0x27, 0x51, 0x1a, 0x40, 0x30, 0xcc, 0x2d, 0xf3, 0xe1, 0x0c, 0x21, 0x40
        /*0040*/ 	.byte	0x0d, 0xb7, 0xfc, 0x82, 0x8e, 0x35, 0x25, 0x40
.L_8:


//--------------------- .text._Z7gpurandP17curandStateXORWOWmPfi --------------------------
	.section	.text._Z7gpurandP17curandStateXORWOWmPfi,"ax",@progbits
	.align	128
        .global         _Z7gpurandP17curandStateXORWOWmPfi
        .type           _Z7gpurandP17curandStateXORWOWmPfi,@function
        .size           _Z7gpurandP17curandStateXORWOWmPfi,(.L_x_10 - _Z7gpurandP17curandStateXORWOWmPfi)
        .other          _Z7gpurandP17curandStateXORWOWmPfi,@"STO_CUDA_ENTRY STV_DEFAULT"
_Z7gpurandP17curandStateXORWOWmPfi:
.text._Z7gpurandP17curandStateXORWOWmPfi:
[----:B------:R-:W0:Y:S08]  /*0000*/  LDC R1, c[0x0][0x37c] ;  /* 0x0000df00ff017b82 */ /* 0x000e300000000800 */
[----:B------:R-:W1:Y:S01]  /*0010*/  LDC.64 R4, c[0x0][0x388] ;  /* 0x0000e200ff047b82 */ /* 0x000e620000000a00 */
[----:B------:R-:W2:Y:S01]  /*0020*/  LDCU.64 UR36, c[0x0][0x358] ;  /* 0x00006b00ff2477ac */ /* 0x000ea20008000a00 */
[----:B0-----:R-:W-:Y:S01]  /*0030*/  VIADD R1, R1, 0xfffffff8 ;  /* 0xfffffff801017836 */ /* 0x001fe20000000000 */
[----:B------:R-:W0:Y:S05]  /*0040*/  LDCU UR4, c[0x0][0x2f8] ;  /* 0x00005f00ff0477ac */ /* 0x000e2a0008000800 */
[----:B------:R-:W3:Y:S01]  /*0050*/  LDC R17, c[0x0][0x398] ;  /* 0x0000e600ff117b82 */ /* 0x000ee20000000800 */
[----:B------:R-:W4:Y:S07]  /*0060*/  LDCU UR5, c[0x0][0x2fc] ;  /* 0x00005f80ff0577ac */ /* 0x000f2e0008000800 */
[----:B------:R-:W2:Y:S01]  /*0070*/  LDC.64 R2, c[0x0][0x380] ;  /* 0x0000e000ff027b82 */ /* 0x000ea20000000a00 */
[----:B0-----:R-:W-:-:S02]  /*0080*/  IADD3 R16, P0, PT, R1, UR4, RZ ;  /* 0x0000000401107c10 */ /* 0x001fc4000ff1e0ff */
[----:B-1----:R-:W-:Y:S02]  /*0090*/  LOP3.LUT R0, R4, 0xaad26b49, RZ, 0x3c, !PT ;  /* 0xaad26b4904007812 */ /* 0x002fe400078e3cff */
[----:B------:R-:W-:-:S03]  /*00a0*/  LOP3.LUT R4, R5, 0xf7dcefdd, RZ, 0x3c, !PT ;  /* 0xf7dcefdd05047812 */ /* 0x000fc600078e3cff */
[----:B------:R-:W-:Y:S01]  /*00b0*/  IMAD R0, R0, 0x4182bed5, RZ ;  /* 0x4182bed500007824 */ /* 0x000fe200078e02ff */
[----:B---3--:R-:W-:Y:S01]  /*00c0*/  ISETP.GE.AND P1, PT, R17, 0x1, PT ;  /* 0x000000011100780c */ /* 0x008fe20003f26270 */
[----:B------:R-:W-:Y:S02]  /*00d0*/  IMAD R5, R4, -0x658354e5, RZ ;  /* 0x9a7cab1b04057824 */ /* 0x000fe400078e02ff */
[C---:B------:R-:W-:Y:S01]  /*00e0*/  VIADD R7, R0.reuse, 0x75bcd15 ;  /* 0x075bcd1500077836 */ /* 0x040fe20000000000 */
[C---:B------:R-:W-:Y:S01]  /*00f0*/  LOP3.LUT R8, R0.reuse, 0x159a55e5, RZ, 0x3c, !PT ;  /* 0x159a55e500087812 */ /* 0x040fe200078e3cff */
[C---:B------:R-:W-:Y:S01]  /*0100*/  VIADD R9, R5.reuse, 0x1f123bb5 ;  /* 0x1f123bb505097836 */ /* 0x040fe20000000000 */
[C---:B------:R-:W-:Y:S01]  /*0110*/  IADD3 R6, PT, PT, R0.reuse, 0x64f0c9, R5 ;  /* 0x0064f0c900067810 */ /* 0x040fe20007ffe005 */
[----:B------:R-:W-:Y:S01]  /*0120*/  VIADD R11, R0, 0x583f19 ;  /* 0x00583f19000b7836 */ /* 0x000fe20000000000 */
[----:B------:R-:W-:Y:S01]  /*0130*/  LOP3.LUT R10, R5, 0x5491333, RZ, 0x3c, !PT ;  /* 0x05491333050a7812 */ /* 0x000fe200078e3cff */
[----:B--2---:R0:W-:Y:S04]  /*0140*/  STG.E.64 desc[UR36][R2.64+0x18], RZ ;  /* 0x000018ff02007986 */ /* 0x0041e8000c101b24 */
[----:B------:R0:W-:Y:S04]  /*0150*/  STG.E.64 desc[UR36][R2.64], R6 ;  /* 0x0000000602007986 */ /* 0x0001e8000c101b24 */
[----:B------:R0:W-:Y:S04]  /*0160*/  STG.E.64 desc[UR36][R2.64+0x8], R8 ;  /* 0x0000080802007986 */ /* 0x0001e8000c101b24 */
[----:B------:R0:W-:Y:S04]  /*0170*/  STG.E desc[UR36][R2.64+0x20], RZ ;  /* 0x000020ff02007986 */ /* 0x0001e8000c101924 */
[----:B------:R0:W-:Y:S04]  /*0180*/  STG.E.64 desc[UR36][R2.64+0x28], RZ ;  /* 0x000028ff02007986 */ /* 0x0001e8000c101b24 */
[----:B------:R0:W-:Y:S01]  /*0190*/  STG.E.64 desc[UR36][R2.64+0x10], R10 ;  /* 0x0000100a02007986 */ /* 0x0001e2000c101b24 */
[----:B----4-:R-:W-:Y:S05]  /*01a0*/  @!P1 EXIT ;  /* 0x000000000000994d */ /* 0x010fea0003800000 */
[C---:B------:R-:W-:Y:S02]  /*01b0*/  ISETP.GE.U32.AND P1, PT, R17.reuse, 0x4, PT ;  /* 0x000000041100780c */ /* 0x040fe40003f26070 */
[----:B0-----:R-:W-:Y:S02]  /*01c0*/  IADD3.X R2, PT, PT, RZ, UR5, RZ, P0, !PT ;  /* 0x00000005ff027c10 */ /* 0x001fe400087fe4ff */
[----:B------:R-:W-:-:S09]  /*01d0*/  LOP3.LUT R19, R17, 0x3, RZ, 0xc0, !PT ;  /* 0x0000000311137812 */ /* 0x000fd200078ec0ff */
[----:B------:R-:W-:Y:S05]  /*01e0*/  @!P1 BRA `(.L_x_0) ;  /* 0x0000000800289947 */ /* 0x000fea0003800000 */
[----:B------:R-:W-:Y:S01]  /*01f0*/  LOP3.LUT R17, R17, 0x7ffffffc, RZ, 0xc0, !PT ;  /* 0x7ffffffc11117812 */ /* 0x000fe200078ec0ff */
[----:B------:R-:W-:Y:S04]  /*0200*/  BSSY.RECONVERGENT B6, `(.L_x_0) ;  /* 0x0000088000067945 */ /* 0x000fe80003800200 */
[----:B------:R-:W-:-:S07]  /*0210*/  IMAD.MOV R17, RZ, RZ, -R17 ;  /* 0x000000ffff117224 */ /* 0x000fce00078e0a11 */
.L_x_5:
[----:B------:R-:W0:Y:S01]  /*0220*/  LDC.64 R8, c[0x0][0x380] ;  /* 0x0000e000ff087b82 */ /* 0x000e220000000a00 */
[----:B------:R-:W-:Y:S01]  /*0230*/  MOV R18, 0x0 ;  /* 0x0000000000127802 */ /* 0x000fe20000000f00 */
[----:B------:R-:W1:Y:S01]  /*0240*/  LDCU.64 UR4, c[0x4][0x48] ;  /* 0x01000900ff0477ac */ /* 0x000e620008000a00 */
[----:B0-----:R-:W2:Y:S04]  /*0250*/  LDG.E.64 R10, desc[UR36][R8.64] ;  /* 0x00000024080a7981 */ /* 0x001ea8000c1e1b00 */
[----:B------:R-:W3:Y:S04]  /*0260*/  LDG.E.64 R6, desc[UR36][R8.64+0x10] ;  /* 0x0000102408067981 */ /* 0x000ee8000c1e1b00 */
[----:B------:R-:W4:Y:S01]  /*0270*/  LDG.E.64 R4, desc[UR36][R8.64+0x8] ;  /* 0x0000082408047981 */ /* 0x000f22000c1e1b00 */
[----:B------:R0:W0:Y:S01]  /*0280*/  LDC.64 R14, c[0x4][R18] ;  /* 0x01000000120e7b82 */ /* 0x0000220000000a00 */
[----:B------:R-:W-:-:S05]  /*0290*/  VIADD R17, R17, 0x4 ;  /* 0x0000000411117836 */ /* 0x000fca0000000000 */
[----:B------:R-:W-:Y:S02]  /*02a0*/  ISETP.NE.AND P0, PT, R17, RZ, PT ;  /* 0x000000ff1100720c */ /* 0x000fe40003f05270 */
[----:B--2---:R-:W-:Y:S02]  /*02b0*/  SHF.R.U32.HI R0, RZ, 0x2, R11 ;  /* 0x00000002ff007819 */ /* 0x004fe4000001160b */
[----:B------:R-:W-:Y:S02]  /*02c0*/  IADD3 R10, PT, PT, R10, 0x587c5, RZ ;  /* 0x000587c50a0a7810 */ /* 0x000fe40007ffe0ff */
[----:B------:R-:W-:Y:S01]  /*02d0*/  LOP3.LUT R0, R0, R11, RZ, 0x3c, !PT ;  /* 0x0000000b00007212 */ /* 0x000fe200078e3cff */
[----:B---3--:R-:W-:Y:S01]  /*02e0*/  IMAD.SHL.U32 R3, R7, 0x10, RZ ;  /* 0x0000001007037824 */ /* 0x008fe200078e00ff */
[----:B------:R-:W-:Y:S01]  /*02f0*/  MOV R21, R6 ;  /* 0x0000000600157202 */ /* 0x000fe20000000f00 */
[----:B------:R-:W-:Y:S02]  /*0300*/  IMAD.MOV.U32 R22, RZ, RZ, R7 ;  /* 0x000000ffff167224 */ /* 0x000fe400078e0007 */
[----:B------:R-:W-:-:S02]  /*0310*/  IMAD.SHL.U32 R11, R0, 0x2, RZ ;  /* 0x00000002000b7824 */ /* 0x000fc400078e00ff */
[----:B----4-:R-:W-:Y:S02]  /*0320*/  IMAD.MOV.U32 R20, RZ, RZ, R5 ;  /* 0x000000ffff147224 */ /* 0x010fe400078e0005 */
[----:B-1----:R-:W-:Y:S01]  /*0330*/  IMAD.U32 R5, RZ, RZ, UR5 ;  /* 0x00000005ff057e24 */ /* 0x002fe2000f8e00ff */
[----:B------:R-:W-:Y:S01]  /*0340*/  LOP3.LUT R0, R0, R11, R3, 0x96, !PT ;  /* 0x0000000b00007212 */ /* 0x000fe200078e9603 */
[----:B------:R-:W-:Y:S01]  /*0350*/  IMAD.MOV.U32 R3, RZ, RZ, 0x2f800000 ;  /* 0x2f800000ff037424 */ /* 0x000fe200078e00ff */
[----:B------:R-:W-:Y:S01]  /*0360*/  STG.E.64 desc[UR36][R8.64+0x8], R20 ;  /* 0x0000081408007986 */ /* 0x000fe2000c101b24 */
[----:B------:R-:W-:Y:S01]  /*0370*/  IMAD.MOV.U32 R11, RZ, RZ, R4 ;  /* 0x000000ffff0b7224 */ /* 0x000fe200078e0004 */
[----:B------:R-:W-:Y:S01]  /*0380*/  LOP3.LUT R23, R0, R7, RZ, 0x3c, !PT ;  /* 0x0000000700177212 */ /* 0x000fe200078e3cff */
[----:B------:R-:W-:Y:S01]  /*0390*/  IMAD.MOV.U32 R6, RZ, RZ, R16 ;  /* 0x000000ffff067224 */ /* 0x000fe200078e0010 */
[----:B------:R-:W-:Y:S01]  /*03a0*/  MOV R4, UR4 ;  /* 0x0000000400047c02 */ /* 0x000fe20008000f00 */
[----:B------:R-:W-:Y:S01]  /*03b0*/  IMAD.MOV.U32 R7, RZ, RZ, R2 ;  /* 0x000000ffff077224 */ /* 0x000fe200078e0002 */
[----:B------:R-:W-:Y:S01]  /*03c0*/  STG.E.64 desc[UR36][R8.64], R10 ;  /* 0x0000000a08007986 */ /* 0x000fe2000c101b24 */
[----:B------:R-:W-:-:S03]  /*03d0*/  IMAD.IADD R0, R23, 0x1, R10 ;  /* 0x0000000117007824 */ /* 0x000fc600078e020a */
[----:B------:R1:W-:Y:S02]  /*03e0*/  STG.E.64 desc[UR36][R8.64+0x10], R22 ;  /* 0x0000101608007986 */ /* 0x0003e4000c101b24 */
[----:B------:R-:W-:-:S05]  /*03f0*/  I2FP.F32.U32 R0, R0 ;  /* 0x0000000000007245 */ /* 0x000fca0000201000 */
[----:B------:R-:W-:-:S04]  /*0400*/  FFMA R0, R0, R3, 1.1641532182693481445e-10 ;  /* 0x2f00000000007423 */ /* 0x000fc80000000003 */
[----:B------:R-:W2:Y:S01]  /*0410*/  F2F.F64.F32 R12, R0 ;  /* 0x00000000000c7310 */ /* 0x000ea20000201800 */
[----:B-1----:R-:W-:Y:S01]  /*0420*/  P2R R22, PR, RZ, 0x1 ;  /* 0x00000001ff167803 */ /* 0x002fe20000000000 */
[----:B0-2---:R1:W-:Y:S06]  /*0430*/  STL.64 [R1], R12 ;  /* 0x0000000c01007387 */ /* 0x0053ec0000100a00 */
[----:B------:R-:W-:-:S07]  /*0440*/  LEPC R20, `(.L_x_1) ;  /* 0x000000001014794e */ /* 0x000fce0000000000 */
[----:B-1----:R-:W-:Y:S05]  /*0450*/  CALL.ABS.NOINC R14 ;  /* 0x000000000e007343 */ /* 0x002fea0003c00000 */
.L_x_1:
[----:B------:R-:W0:Y:S01]  /*0460*/  LDC.64 R8, c[0x0][0x380] ;  /* 0x0000e000ff087b82 */ /* 0x000e220000000a00 */
[----:B------:R-:W1:Y:S01]  /*0470*/  LDCU.64 UR4, c[0x4][0x48] ;  /* 0x01000900ff0477ac */ /* 0x000e620008000a00 */
[----:B0-----:R-:W2:Y:S04]  /*0480*/  LDG.E.64 R10, desc[UR36][R8.64] ;  /* 0x00000024080a7981 */ /* 0x001ea8000c1e1b00 */
[----:B------:R-:W3:Y:S04]  /*0490*/  LDG.E.64 R6, desc[UR36][R8.64+0x10] ;  /* 0x0000102408067981 */ /* 0x000ee8000c1e1b00 */
[----:B------:R-:W4:Y:S01]  /*04a0*/  LDG.E.64 R4, desc[UR36][R8.64+0x8] ;  /* 0x0000082408047981 */ /* 0x000f22000c1e1b00 */
[----:B------:R0:W0:Y:S01]  /*04b0*/  LDC.64 R24, c[0x4][R18] ;  /* 0x0100000012187b82 */ /* 0x0000220000000a00 */
[----:B--2---:R-:W-:Y:S01]  /*04c0*/  SHF.R.U32.HI R0, RZ, 0x2, R11 ;  /* 0x00000002ff007819 */ /* 0x004fe2000001160b */
[----:B------:R-:W-:-:S03]  /*04d0*/  VIADD R10, R10, 0x587c5 ;  /* 0x000587c50a0a7836 */ /* 0x000fc60000000000 */
[----:B------:R-:W-:Y:S01]  /*04e0*/  LOP3.LUT R0, R0, R11, RZ, 0x3c, !PT ;  /* 0x0000000b00007212 */ /* 0x000fe200078e3cff */
[----:B---3--:R-:W-:Y:S01]  /*04f0*/  IMAD.MOV.U32 R12, RZ, RZ, R7 ;  /* 0x000000ffff0c7224 */ /* 0x008fe200078e0007 */
[----:B------:R-:W-:Y:S01]  /*0500*/  SHF.L.U32 R3, R7, 0x4, RZ ;  /* 0x0000000407037819 */ /* 0x000fe200000006ff */
[----:B------:R-:W-:Y:S02]  /*0510*/  IMAD.MOV.U32 R21, RZ, RZ, R6 ;  /* 0x000000ffff157224 */ /* 0x000fe400078e0006 */
[C---:B------:R-:W-:Y:S02]  /*0520*/  IMAD.SHL.U32 R11, R0.reuse, 0x2, RZ ;  /* 0x00000002000b7824 */ /* 0x040fe400078e00ff */
[----:B----4-:R-:W-:Y:S02]  /*0530*/  IMAD.MOV.U32 R20, RZ, RZ, R5 ;  /* 0x000000ffff147224 */ /* 0x010fe400078e0005 */
[----:B-1----:R-:W-:Y:S01]  /*0540*/  IMAD.U32 R5, RZ, RZ, UR5 ;  /* 0x00000005ff057e24 */ /* 0x002fe2000f8e00ff */
[----:B------:R-:W-:Y:S01]  /*0550*/  LOP3.LUT R0, R0, R11, R3, 0x96, !PT ;  /* 0x0000000b00007212 */ /* 0x000fe200078e9603 */
[----:B------:R-:W-:Y:S01]  /*0560*/  HFMA2 R3, -RZ, RZ, 0.1171875, 0 ;  /* 0x2f800000ff037431 */ /* 0x000fe200000001ff */
[----:B------:R-:W-:Y:S01]  /*0570*/  MOV R11, R4 ;  /* 0x00000004000b7202 */ /* 0x000fe20000000f00 */
[----:B------:R1:W-:Y:S01]  /*0580*/  STG.E.64 desc[UR36][R8.64+0x8], R20 ;  /* 0x0000081408007986 */ /* 0x0003e2000c101b24 */
[----:B------:R-:W-:Y:S01]  /*0590*/  LOP3.LUT R13, R0, R7, RZ, 0x3c, !PT ;  /* 0x00000007000d7212 */ /* 0x000fe200078e3cff */
[----:B------:R-:W-:Y:S01]  /*05a0*/  IMAD.U32 R4, RZ, RZ, UR4 ;  /* 0x00000004ff047e24 */ /* 0x000fe2000f8e00ff */
[----:B------:R-:W-:Y:S01]  /*05b0*/  MOV R7, R2 ;  /* 0x0000000200077202 */ /* 0x000fe20000000f00 */
[----:B------:R1:W-:Y:S01]  /*05c0*/  STG.E.64 desc[UR36][R8.64], R10 ;  /* 0x0000000a08007986 */ /* 0x0003e2000c101b24 */
[----:B------:R-:W-:-:S02]  /*05d0*/  IMAD.MOV.U32 R6, RZ, RZ, R16 ;  /* 0x000000ffff067224 */ /* 0x000fc400078e0010 */
[----:B------:R-:W-:Y:S01]  /*05e0*/  IMAD.IADD R0, R13, 0x1, R10 ;  /* 0x000000010d007824 */ /* 0x000fe200078e020a */
[----:B------:R1:W-:Y:S04]  /*05f0*/  STG.E.64 desc[UR36][R8.64+0x10], R12 ;  /* 0x0000100c08007986 */ /* 0x0003e8000c101b24 */
[----:B------:R-:W-:-:S05]  /*0600*/  I2FP.F32.U32 R0, R0 ;  /* 0x0000000000007245 */ /* 0x000fca0000201000 */
[----:B------:R-:W-:-:S04]  /*0610*/  FFMA R0, R0, R3, 1.1641532182693481445e-10 ;  /* 0x2f00000000007423 */ /* 0x000fc80000000003 */
[----:B------:R-:W2:Y:S02]  /*0620*/  F2F.F64.F32 R14, R0 ;  /* 0x00000000000e7310 */ /* 0x000ea40000201800 */
[----:B0-2---:R1:W-:Y:S02]  /*0630*/  STL.64 [R1], R14 ;  /* 0x0000000e01007387 */ /* 0x0053e40000100a00 */
[----:B-1----:R-:W-:-:S07]  /*0640*/  LEPC R20, `(.L_x_2) ;  /* 0x000000001014794e */ /* 0x002fce0000000000 */
[----:B------:R-:W-:Y:S05]  /*0650*/  CALL.ABS.NOINC R24 ;  /* 0x0000000018007343 */ /* 0x000fea0003c00000 */
.L_x_2:
        /* <DEDUP_REMOVED lines=9> */
[----:B---3--:R-:W-:Y:S02]  /*06f0*/  IMAD.SHL.U32 R3, R7, 0x10, RZ ;  /* 0x0000001007037824 */ /* 0x008fe400078e00ff */
[----:B------:R-:W-:Y:S01]  /*0700*/  IMAD.MOV.U32 R12, RZ, RZ, R7 ;  /* 0x000000ffff0c7224 */ /* 0x000fe200078e0007 */
[----:B----4-:R-:W-:Y:S01]  /*0710*/  MOV R20, R5 ;  /* 0x0000000500147202 */ /* 0x010fe20000000f00 */
[C---:B------:R-:W-:Y:S02]  /*0720*/  IMAD.SHL.U32 R11, R0.reuse, 0x2, RZ ;  /* 0x00000002000b7824 */ /* 0x040fe400078e00ff */
[----:B------:R-:W-:Y:S01]  /*0730*/  IMAD.MOV.U32 R21, RZ, RZ, R6 ;  /* 0x000000ffff157224 */ /* 0x000fe200078e0006 */
[----:B------:R-:W-:Y:S01]  /*0740*/  MOV R6, R16 ;  /* 0x0000001000067202 */ /* 0x000fe20000000f00 */
[----:B-1----:R-:W-:Y:S01]  /*0750*/  IMAD.U32 R5, RZ, RZ, UR5 ;  /* 0x00000005ff057e24 */ /* 0x002fe2000f8e00ff */
[----:B------:R-:W-:Y:S01]  /*0760*/  LOP3.LUT R0, R0, R11, R3, 0x96, !PT ;  /* 0x0000000b00007212 */ /* 0x000fe200078e9603 */
[----:B------:R-:W-:Y:S01]  /*0770*/  IMAD.MOV.U32 R3, RZ, RZ, 0x2f800000 ;  /* 0x2f800000ff037424 */ /* 0x000fe200078e00ff */
[----:B------:R1:W-:Y:S01]  /*0780*/  STG.E.64 desc[UR36][R8.64+0x8], R20 ;  /* 0x0000081408007986 */ /* 0x0003e2000c101b24 */
[----:B------:R-:W-:Y:S01]  /*0790*/  IMAD.MOV.U32 R11, RZ, RZ, R4 ;  /* 0x000000ffff0b7224 */ /* 0x000fe200078e0004 */
[----:B------:R-:W-:Y:S01]  /*07a0*/  LOP3.LUT R13, R0, R7, RZ, 0x3c, !PT ;  /* 0x00000007000d7212 */ /* 0x000fe200078e3cff */
[----:B------:R-:W-:-:S02]  /*07b0*/  IMAD.U32 R4, RZ, RZ, UR4 ;  /* 0x00000004ff047e24 */ /* 0x000fc4000f8e00ff */
[----:B------:R-:W-:Y:S01]  /*07c0*/  IMAD.MOV.U32 R7, RZ, RZ, R2 ;  /* 0x000000ffff077224 */ /* 0x000fe200078e0002 */
[----:B------:R-:W-:Y:S01]  /*07d0*/  IADD3 R0, PT, PT, R13, R10, RZ ;  /* 0x0000000a0d007210 */ /* 0x000fe20007ffe0ff */
[----:B------:R1:W-:Y:S03]  /*07e0*/  STG.E.64 desc[UR36][R8.64+0x10], R12 ;  /* 0x0000100c08007986 */ /* 0x0003e6000c101b24 */
[----:B------:R-:W-:Y:S01]  /*07f0*/  I2FP.F32.U32 R0, R0 ;  /* 0x0000000000007245 */ /* 0x000fe20000201000 */
[----:B------:R1:W-:Y:S04]  /*0800*/  STG.E.64 desc[UR36][R8.64], R10 ;  /* 0x0000000a08007986 */ /* 0x0003e8000c101b24 */
[----:B------:R-:W-:-:S04]  /*0810*/  FFMA R0, R0, R3, 1.1641532182693481445e-10 ;  /* 0x2f00000000007423 */ /* 0x000fc80000000003 */
[----:B------:R-:W2:Y:S02]  /*0820*/  F2F.F64.F32 R14, R0 ;  /* 0x00000000000e7310 */ /* 0x000ea40000201800 */
[----:B0-2---:R1:W-:Y:S02]  /*0830*/  STL.64 [R1], R14 ;  /* 0x0000000e01007387 */ /* 0x0053e40000100a00 */
[----:B-1----:R-:W-:-:S07]  /*0840*/  LEPC R20, `(.L_x_3) ;  /* 0x000000001014794e */ /* 0x002fce0000000000 */
[----:B------:R-:W-:Y:S05]  /*0850*/  CALL.ABS.NOINC R24 ;  /* 0x0000000018007343 */ /* 0x000fea0003c00000 */
.L_x_3:
[----:B------:R-:W0:Y:S01]  /*0860*/  LDC.64 R8, c[0x0][0x380] ;  /* 0x0000e000ff087b82 */ /* 0x000e220000000a00 */
[----:B------:R-:W1:Y:S01]  /*0870*/  LDCU.64 UR4, c[0x4][0x48] ;  /* 0x01000900ff0477ac */ /* 0x000e620008000a00 */
[----:B0-----:R-:W2:Y:S04]  /*0880*/  LDG.E.64 R10, desc[UR36][R8.64] ;  /* 0x00000024080a7981 */ /* 0x001ea8000c1e1b00 */
[----:B------:R-:W3:Y:S04]  /*0890*/  LDG.E.64 R6, desc[UR36][R8.64+0x10] ;  /* 0x0000102408067981 */ /* 0x000ee8000c1e1b00 */
[----:B------:R-:W4:Y:S01]  /*08a0*/  LDG.E.64 R4, desc[UR36][R8.64+0x8] ;  /* 0x0000082408047981 */ /* 0x000f22000c1e1b00 */
[----:B------:R0:W0:Y:S01]  /*08b0*/  LDC.64 R24, c[0x4][R18] ;  /* 0x0100000012187b82 */ /* 0x0000220000000a00 */
[----:B--2---:R-:W-:-:S02]  /*08c0*/  SHF.R.U32.HI R0, RZ, 0x2, R11 ;  /* 0x00000002ff007819 */ /* 0x004fc4000001160b */
[----:B------:R-:W-:Y:S02]  /*08d0*/  IADD3 R10, PT, PT, R10, 0x587c5, RZ ;  /* 0x000587c50a0a7810 */ /* 0x000fe40007ffe0ff */
[----:B------:R-:W-:Y:S01]  /*08e0*/  LOP3.LUT R0, R0, R11, RZ, 0x3c, !PT ;  /* 0x0000000b00007212 */ /* 0x000fe200078e3cff */
[----:B---3--:R-:W-:Y:S01]  /*08f0*/  IMAD.SHL.U32 R3, R7, 0x10, RZ ;  /* 0x0000001007037824 */ /* 0x008fe200078e00ff */
[----:B------:R-:W-:Y:S01]  /*0900*/  MOV R21, R6 ;  /* 0x0000000600157202 */ /* 0x000fe20000000f00 */
[----:B------:R-:W-:Y:S02]  /*0910*/  IMAD.MOV.U32 R12, RZ, RZ, R7 ;  /* 0x000000ffff0c7224 */ /* 0x000fe400078e0007 */
[C---:B------:R-:W-:Y:S02]  /*0920*/  IMAD.SHL.U32 R11, R0.reuse, 0x2, RZ ;  /* 0x00000002000b7824 */ /* 0x040fe400078e00ff */
[----:B----4-:R-:W-:Y:S01]  /*0930*/  IMAD.MOV.U32 R20, RZ, RZ, R5 ;  /* 0x000000ffff147224 */ /* 0x010fe200078e0005 */
[----:B-1----:R-:W-:Y:S01]  /*0940*/  MOV R5, UR5 ;  /* 0x0000000500057c02 */ /* 0x002fe20008000f00 */
[----:B------:R-:W-:Y:S01]  /*0950*/  IMAD.MOV.U32 R6, RZ, RZ, R16 ;  /* 0x000000ffff067224 */ /* 0x000fe200078e0010 */
[----:B------:R-:W-:Y:S01]  /*0960*/  LOP3.LUT R0, R0, R11, R3, 0x96, !PT ;  /* 0x0000000b00007212 */ /* 0x000fe200078e9603 */
[----:B------:R-:W-:Y:S01]  /*0970*/  IMAD.MOV.U32 R3, RZ, RZ, 0x2f800000 ;  /* 0x2f800000ff037424 */ /* 0x000fe200078e00ff */
[----:B------:R1:W-:Y:S01]  /*0980*/  STG.E.64 desc[UR36][R8.64+0x8], R20 ;  /* 0x0000081408007986 */ /* 0x0003e2000c101b24 */
[----:B------:R-:W-:Y:S01]  /*0990*/  IMAD.MOV.U32 R11, RZ, RZ, R4 ;  /* 0x000000ffff0b7224 */ /* 0x000fe200078e0004 */
[----:B------:R-:W-:Y:S01]  /*09a0*/  LOP3.LUT R13, R0, R7, RZ, 0x3c, !PT ;  /* 0x00000007000d7212 */ /* 0x000fe200078e3cff */
[----:B------:R-:W-:-:S02]  /*09b0*/  IMAD.U32 R4, RZ, RZ, UR4 ;  /* 0x00000004ff047e24 */ /* 0x000fc4000f8e00ff */
[----:B------:R-:W-:Y:S01]  /*09c0*/  IMAD.MOV.U32 R7, RZ, RZ, R2 ;  /* 0x000000ffff077224 */ /* 0x000fe200078e0002 */
[----:B------:R1:W-:Y:S01]  /*09d0*/  STG.E.64 desc[UR36][R8.64], R10 ;  /* 0x0000000a08007986 */ /* 0x0003e2000c101b24 */
[----:B------:R-:W-:-:S03]  /*09e0*/  IMAD.IADD R0, R13, 0x1, R10 ;  /* 0x000000010d007824 */ /* 0x000fc600078e020a */
[----:B------:R1:W-:Y:S02]  /*09f0*/  STG.E.64 desc[UR36][R8.64+0x10], R12 ;  /* 0x0000100c08007986 */ /* 0x0003e4000c101b24 */
[----:B------:R-:W-:-:S05]  /*0a00*/  I2FP.F32.U32 R0, R0 ;  /* 0x0000000000007245 */ /* 0x000fca0000201000 */
[----:B------:R-:W-:-:S04]  /*0a10*/  FFMA R0, R0, R3, 1.1641532182693481445e-10 ;  /* 0x2f00000000007423 */ /* 0x000fc80000000003 */
[----:B------:R-:W2:Y:S02]  /*0a20*/  F2F.F64.F32 R14, R0 ;  /* 0x00000000000e7310 */ /* 0x000ea40000201800 */
[----:B0-2---:R1:W-:Y:S02]  /*0a30*/  STL.64 [R1], R14 ;  /* 0x0000000e01007387 */ /* 0x0053e40000100a00 */
[----:B-1----:R-:W-:-:S07]  /*0a40*/  LEPC R20, `(.L_x_4) ;  /* 0x000000001014794e */ /* 0x002fce0000000000 */
[----:B------:R-:W-:Y:S05]  /*0a50*/  CALL.ABS.NOINC R24 ;  /* 0x0000000018007343 */ /* 0x000fea0003c00000 */
.L_x_4:
[----:B------:R-:W-:-:S13]  /*0a60*/  ISETP.NE.AND P6, PT, R22, RZ, PT ;  /* 0x000000ff1600720c */ /* 0x000fda0003fc5270 */
[----:B------:R-:W-:Y:S05]  /*0a70*/  @P6 BRA `(.L_x_5) ;  /* 0xfffffff400e86947 */ /* 0x000fea000383ffff */
[----:B------:R-:W-:Y:S05]  /*0a80*/  BSYNC.RECONVERGENT B6 ;  /* 0x0000000000067941 */ /* 0x000fea0003800200 */
.L_x_0:
[----:B------:R-:W-:-:S13]  /*0a90*/  ISETP.NE.AND P0, PT, R19, RZ, PT ;  /* 0x000000ff1300720c */ /* 0x000fda0003f05270 */
[----:B------:R-:W-:Y:S05]  /*0aa0*/  @!P0 EXIT ;  /* 0x000000000000894d */ /* 0x000fea0003800000 */
[----:B------:R-:W-:-:S13]  /*0ab0*/  ISETP.NE.AND P0, PT, R19, 0x1, PT ;  /* 0x000000011300780c */ /* 0x000fda0003f05270 */
[----:B------:R-:W-:Y:S05]  /*0ac0*/  @!P0 BRA `(.L_x_6) ;  /* 0x0000000400048947 */ /* 0x000fea0003800000 */
[----:B------:R-:W0:Y:S01]  /*0ad0*/  LDC.64 R8, c[0x0][0x380] ;  /* 0x0000e000ff087b82 */ /* 0x000e220000000a00 */
[----:B------:R-:W-:Y:S01]  /*0ae0*/  MOV R17, 0x0 ;  /* 0x0000000000117802 */ /* 0x000fe20000000f00 */
[----:B------:R-:W1:Y:S01]  /*0af0*/  LDCU.64 UR4, c[0x4][0x48] ;  /* 0x01000900ff0477ac */ /* 0x000e620008000a00 */
[----:B0-----:R-:W2:Y:S04]  /*0b00*/  LDG.E.64 R10, desc[UR36][R8.64] ;  /* 0x00000024080a7981 */ /* 0x001ea8000c1e1b00 */
[----:B------:R-:W3:Y:S04]  /*0b10*/  LDG.E.64 R14, desc[UR36][R8.64+0x10] ;  /* 0x00001024080e7981 */ /* 0x000ee8000c1e1b00 */
[----:B------:R-:W4:Y:S01]  /*0b20*/  LDG.E.64 R4, desc[UR36][R8.64+0x8] ;  /* 0x0000082408047981 */ /* 0x000f22000c1e1b00 */
[----:B--2---:R-:W-:Y:S01]  /*0b30*/  SHF.R.U32.HI R0, RZ, 0x2, R11 ;  /* 0x00000002ff007819 */ /* 0x004fe2000001160b */
[----:B------:R-:W-:-:S03]  /*0b40*/  VIADD R10, R10, 0x587c5 ;  /* 0x000587c50a0a7836 */ /* 0x000fc60000000000 */
[----:B------:R-:W-:Y:S01]  /*0b50*/  LOP3.LUT R0, R0, R11, RZ, 0x3c, !PT ;  /* 0x0000000b00007212 */ /* 0x000fe200078e3cff */
[----:B---3--:R-:W-:Y:S02]  /*0b60*/  IMAD.SHL.U32 R3, R15, 0x10, RZ ;  /* 0x000000100f037824 */ /* 0x008fe400078e00ff */
[----:B------:R-:W-:Y:S01]  /*0b70*/  IMAD.MOV.U32 R19, RZ, RZ, R14 ;  /* 0x000000ffff137224 */ /* 0x000fe200078e000e */
[C---:B------:R-:W-:Y:S01]  /*0b80*/  SHF.L.U32 R6, R0.reuse, 0x1, RZ ;  /* 0x0000000100067819 */ /* 0x040fe200000006ff */
[----:B----4-:R-:W-:Y:S02]  /*0b90*/  IMAD.MOV.U32 R18, RZ, RZ, R5 ;  /* 0x000000ffff127224 */ /* 0x010fe400078e0005 */
[----:B------:R-:W-:Y:S01]  /*0ba0*/  IMAD.MOV.U32 R11, RZ, RZ, R4 ;  /* 0x000000ffff0b7224 */ /* 0x000fe200078e0004 */
[----:B------:R-:W-:Y:S01]  /*0bb0*/  LOP3.LUT R6, R0, R6, R3, 0x96, !PT ;  /* 0x0000000600067212 */ /* 0x000fe200078e9603 */
[----:B------:R-:W-:Y:S01]  /*0bc0*/  IMAD.MOV.U32 R3, RZ, RZ, 0x2f800000 ;  /* 0x2f800000ff037424 */ /* 0x000fe200078e00ff */
[----:B------:R-:W-:Y:S01]  /*0bd0*/  STG.E.64 desc[UR36][R8.64+0x8], R18 ;  /* 0x0000081208007986 */ /* 0x000fe2000c101b24 */
[----:B-1----:R-:W-:Y:S01]  /*0be0*/  MOV R4, UR4 ;  /* 0x0000000400047c02 */ /* 0x002fe20008000f00 */
[----:B------:R-:W-:Y:S01]  /*0bf0*/  IMAD.U32 R5, RZ, RZ, UR5 ;  /* 0x00000005ff057e24 */ /* 0x000fe2000f8e00ff */
[-C--:B------:R-:W-:Y:S01]  /*0c00*/  LOP3.LUT R7, R6, R15.reuse, RZ, 0x3c, !PT ;  /* 0x0000000f06077212 */ /* 0x080fe200078e3cff */
[----:B------:R-:W-:Y:S01]  /*0c10*/  STG.E.64 desc[UR36][R8.64], R10 ;  /* 0x0000000a08007986 */ /* 0x000fe2000c101b24 */
[----:B------:R-:W-:-:S02]  /*0c20*/  MOV R6, R15 ;  /* 0x0000000f00067202 */ /* 0x000fc40000000f00 */
[----:B------:R0:W1:Y:S01]  /*0c30*/  LDC.64 R14, c[0x4][R17] ;  /* 0x01000000110e7b82 */ /* 0x0000620000000a00 */
[----:B------:R-:W-:Y:S02]  /*0c40*/  IMAD.IADD R0, R7, 0x1, R10 ;  /* 0x0000000107007824 */ /* 0x000fe400078e020a */
[----:B------:R2:W-:Y:S03]  /*0c50*/  STG.E.64 desc[UR36][R8.64+0x10], R6 ;  /* 0x0000100608007986 */ /* 0x0005e6000c101b24 */
[----:B------:R-:W-:-:S05]  /*0c60*/  I2FP.F32.U32 R0, R0 ;  /* 0x0000000000007245 */ /* 0x000fca0000201000 */
[----:B------:R-:W-:-:S04]  /*0c70*/  FFMA R0, R0, R3, 1.1641532182693481445e-10 ;  /* 0x2f00000000007423 */ /* 0x000fc80000000003 */
[----:B------:R-:W3:Y:S01]  /*0c80*/  F2F.F64.F32 R12, R0 ;  /* 0x00000000000c7310 */ /* 0x000ee20000201800 */
[----:B--2---:R-:W-:Y:S02]  /*0c90*/  IMAD.MOV.U32 R6, RZ, RZ, R16 ;  /* 0x000000ffff067224 */ /* 0x004fe400078e0010 */
[----:B------:R-:W-:Y:S01]  /*0ca0*/  IMAD.MOV.U32 R7, RZ, RZ, R2 ;  /* 0x000000ffff077224 */ /* 0x000fe200078e0002 */
[----:B---3--:R0:W-:Y:S06]  /*0cb0*/  STL.64 [R1], R12 ;  /* 0x0000000c01007387 */ /* 0x0081ec0000100a00 */
[----:B------:R-:W-:-:S07]  /*0cc0*/  LEPC R20, `(.L_x_7) ;  /* 0x000000001014794e */ /* 0x000fce0000000000 */
[----:B01----:R-:W-:Y:S05]  /*0cd0*/  CALL.ABS.NOINC R14 ;  /* 0x000000000e007343 */ /* 0x003fea0003c00000 */
.L_x_7:
        /* <DEDUP_REMOVED lines=32> */
.L_x_6:
[----:B------:R-:W0:Y:S02]  /*0ee0*/  LDC R0, c[0x0][0x398] ;  /* 0x0000e600ff007b82 */ /* 0x000e240000000800 */
[----:B0-----:R-:W-:-:S04]  /*0ef0*/  LOP3.LUT R0, R0, 0x1, RZ, 0xc0, !PT ;  /* 0x0000000100007812 */ /* 0x001fc800078ec0ff */
[----:B------:R-:W-:-:S13]  /*0f00*/  ISETP.NE.U32.AND P0, PT, R0, 0x1, PT ;  /* 0x000000010000780c */ /* 0x000fda0003f05070 */
[----:B------:R-:W-:Y:S05]  /*0f10*/  @P0 EXIT ;  /* 0x000000000000094d */ /* 0x000fea0003800000 */
[----:B------:R-:W0:Y:S01]  /*0f20*/  LDC.64 R8, c[0x0][0x380] ;  /* 0x0000e000ff087b82 */ /* 0x000e220000000a00 */
        /* <DEDUP_REMOVED lines=9> */
[----:B----4-:R-:W-:Y:S01]  /*0fc0*/  MOV R18, R5 ;  /* 0x0000000500127202 */ /* 0x010fe20000000f00 */
[C---:B------:R-:W-:Y:S02]  /*0fd0*/  IMAD.SHL.U32 R6, R0.reuse, 0x2, RZ ;  /* 0x0000000200067824 */ /* 0x040fe400078e00ff */
[----:B------:R-:W-:Y:S02]  /*0fe0*/  IMAD.MOV.U32 R11, RZ, RZ, R4 ;  /* 0x000000ffff0b7224 */ /* 0x000fe400078e0004 */
[----:B------:R-:W-:Y:S01]  /*0ff0*/  STG.E.64 desc[UR36][R8.64+0x8], R18 ;  /* 0x0000081208007986 */ /* 0x000fe2000c101b24 */
[----:B------:R-:W-:Y:S01]  /*1000*/  LOP3.LUT R6, R0, R6, R3, 0x96, !PT ;  /* 0x0000000600067212 */ /* 0x000fe200078e9603 */
[----:B------:R-:W-:-:S02]  /*1010*/  IMAD.MOV.U32 R3, RZ, RZ, 0x2f800000 ;  /* 0x2f800000ff037424 */ /* 0x000fc400078e00ff */
[----:B------:R-:W-:Y:S01]  /*1020*/  STG.E.64 desc[UR36][R8.64], R10 ;  /* 0x0000000a08007986 */ /* 0x000fe2000c101b24 */
[----:B------:R-:W-:Y:S01]  /*1030*/  LOP3.LUT R7, R6, R15, RZ, 0x3c, !PT ;  /* 0x0000000f06077212 */ /* 0x000fe200078e3cff */
[----:B------:R-:W-:Y:S02]  /*1040*/  IMAD.MOV.U32 R6, RZ, RZ, R15 ;  /* 0x000000ffff067224 */ /* 0x000fe400078e000f */
[----:B-1----:R-:W-:Y:S01]  /*1050*/  IMAD.U32 R4, RZ, RZ, UR4 ;  /* 0x00000004ff047e24 */ /* 0x002fe2000f8e00ff */
[----:B------:R-:W-:Y:S01]  /*1060*/  IADD3 R0, PT, PT, R7, R10, RZ ;  /* 0x0000000a07007210 */ /* 0x000fe20007ffe0ff */
[----:B------:R-:W-:Y:S01]  /*1070*/  IMAD.U32 R5, RZ, RZ, UR5 ;  /* 0x00000005ff057e24 */ /* 0x000fe2000f8e00ff */
[----:B------:R0:W-:Y:S02]  /*1080*/  STG.E.64 desc[UR36][R8.64+0x10], R6 ;  /* 0x0000100608007986 */ /* 0x0001e4000c101b24 */
[----:B------:R-:W-:-:S05]  /*1090*/  I2FP.F32.U32 R0, R0 ;  /* 0x0000000000007245 */ /* 0x000fca0000201000 */
[----:B------:R-:W-:Y:S01]  /*10a0*/  FFMA R12, R0, R3, 1.1641532182693481445e-10 ;  /* 0x2f000000000c7423 */ /* 0x000fe20000000003 */
[----:B------:R-:W-:-:S04]  /*10b0*/  MOV R0, 0x0 ;  /* 0x0000000000007802 */ /* 0x000fc80000000f00 */
[----:B------:R1:W2:Y:S01]  /*10c0*/  LDC.64 R14, c[0x4][R0] ;  /* 0x01000000000e7b82 */ /* 0x0002a20000000a00 */
[----:B------:R-:W3:Y:S01]  /*10d0*/  F2F.F64.F32 R12, R12 ;  /* 0x0000000c000c7310 */ /* 0x000ee20000201800 */
[----:B0-----:R-:W-:Y:S01]  /*10e0*/  MOV R6, R16 ;  /* 0x0000001000067202 */ /* 0x001fe20000000f00 */
[----:B------:R-:W-:Y:S01]  /*10f0*/  IMAD.MOV.U32 R7, RZ, RZ, R2 ;  /* 0x000000ffff077224 */ /* 0x000fe200078e0002 */
[----:B---3--:R1:W-:Y:S06]  /*1100*/  STL.64 [R1], R12 ;  /* 0x0000000c01007387 */ /* 0x0083ec0000100a00 */
[----:B------:R-:W-:-:S07]  /*1110*/  LEPC R20, `(.L_x_8) ;  /* 0x000000001014794e */ /* 0x000fce0000000000 */
[----:B-12---:R-:W-:Y:S05]  /*1120*/  CALL.ABS.NOINC R14 ;  /* 0x000000000e007343 */ /* 0x006fea0003c00000 */
.L_x_8:
[----:B------:R-:W-:Y:S05]  /*1130*/  EXIT ;  /* 0x000000000000794d */ /* 0x000fea0003800000 */
.L_x_9:
[----:B------:R-:W-:-:S00]  /*1140*/  BRA `(.L_x_9) ;  /* 0xfffffffc00fc7947 */ /* 0x000fc0000383ffff */
[----:B------:R-:W-:-:S00]  /*1150*/  NOP ;  /* 0x0000000000007918 */ /* 0x000fc00000000000 */
        /* <DEDUP_REMOVED lines=10> */
.L_x_10:


//--------------------- .nv.global.init           --------------------------
	.section	.nv.global.init,"aw",@progbits
	.align	4
.nv.global.init:
	.type		mrg32k3aM1SubSeq,@object
	.size		mrg32k3aM1SubSeq,(mrg32k3aM2SubSeq - mrg32k3aM1SubSeq)
mrg32k3aM1SubSeq:
        /*0000*/ 	.byte	0x0b, 0xcc, 0xee, 0x04, 0x73, 0x29, 0x8b, 0x6f, 0xf6, 0x53, 0x03, 0xf6, 0x23, 0xf6, 0xea, 0xda
        /* <DEDUP_REMOVED lines=125> */
	.type		mrg32k3aM2SubSeq,@object
	.size		mrg32k3aM2SubSeq,(mrg32k3aM1 - mrg32k3aM2SubSeq)
mrg32k3aM2SubSeq:
        /* <DEDUP_REMOVED lines=126> */
	.type		mrg32k3aM1,@object
	.size		mrg32k3aM1,(mrg32k3aM1Seq - mrg32k3aM1)
mrg32k3aM1:
        /* <DEDUP_REMOVED lines=144> */
	.type		mrg32k3aM1Seq,@object
	.size		mrg32k3aM1Seq,(mrg32k3aM2 - mrg32k3aM1Seq)
mrg32k3aM1Seq:
        /* <DEDUP_REMOVED lines=144> */
	.type		mrg32k3aM2,@object
	.size		mrg32k3aM2,(mrg32k3aM2Seq - mrg32k3aM2)
mrg32k3aM2:
        /* <DEDUP_REMOVED lines=144> */
	.type		mrg32k3aM2Seq,@object
	.size		mrg32k3aM2Seq,(precalc_xorwow_matrix - mrg32k3aM2Seq)
mrg32k3aM2Seq:
        /* <DEDUP_REMOVED lines=144> */
	.type		precalc_xorwow_matrix,@object
	.size		precalc_xorwow_matrix,(precalc_xorwow_offset_matrix - precalc_xorwow_matrix)
precalc_xorwow_matrix:
        /* <DEDUP_REMOVED lines=6400> */
	.type		precalc_xorwow_offset_matrix,@object
	.size		precalc_xorwow_offset_matrix,($str - precalc_xorwow_offset_matrix)
precalc_xorwow_offset_matrix:
        /* <DEDUP_REMOVED lines=6400> */
	.type		$str,@object
	.size		$str,(.L_9 - $str)
$str:
        /*353c0*/ 	.byte	0x63, 0x75, 0x72, 0x61, 0x6e, 0x64, 0x5f, 0x75, 0x6e, 0x69, 0x66, 0x6f, 0x72, 0x6d, 0x20, 0x25
        /*353d0*/ 	.byte	0x31, 0x30, 0x2e, 0x35, 0x66, 0x0a, 0x00
.L_9:


//--------------------- .nv.shared.reserved.0     --------------------------
	.section	.nv.shared.reserved.0,"aw",@nobits
	.weak		__nv_reservedSMEM_offset_0_alias
	.size		__nv_reservedSMEM_offset_0_alias, 0, 64
	.other		__nv_reservedSMEM_offset_0_alias,@"STO_CUDA_RESERVED_SHARED STV_DEFAULT"
__nv_reservedSMEM_offset_0_alias:
	.zero		0
	.zero		64


//--------------------- .nv.constant0._Z7gpurandP17curandStateXORWOWmPfi --------------------------
	.section	.nv.constant0._Z7gpurandP17curandStateXORWOWmPfi,"a",@progbits
	.sectionflags	@""
	.align	4
.nv.constant0._Z7gpurandP17curandStateXORWOWmPfi:
	.zero		924


//--------------------- SYMBOLS --------------------------

	.type		.nv.reservedSmem.offset0,@object
	.size		.nv.reservedSmem.offset0,0x4
	.type		vprintf,@function
